//
// Generated by NVIDIA NVVM Compiler
//
// Compiler Build ID: CL-36424714
// Cuda compilation tools, release 13.0, V13.0.88
// Based on NVVM 20.0.0
//

.version 9.0
.target sm_100
.address_size 64

	// .globl	_Z12_unpack_trilPKdPdi

.visible .entry _Z12_unpack_trilPKdPdi(
	.param .u64 .ptr .align 1 _Z12_unpack_trilPKdPdi_param_0,
	.param .u64 .ptr .align 1 _Z12_unpack_trilPKdPdi_param_1,
	.param .u32 _Z12_unpack_trilPKdPdi_param_2
)
{
	.reg .pred 	%p<4>;
	.reg .b32 	%r<22>;
	.reg .b64 	%rd<9>;
	.reg .b64 	%fd<2>;

	ld.param.u64 	%rd1, [_Z12_unpack_trilPKdPdi_param_0];
	ld.param.u64 	%rd2, [_Z12_unpack_trilPKdPdi_param_1];
	ld.param.u32 	%r3, [_Z12_unpack_trilPKdPdi_param_2];
	mov.u32 	%r4, %ctaid.x;
	mov.u32 	%r5, %ntid.x;
	mov.u32 	%r6, %tid.x;
	mad.lo.s32 	%r1, %r4, %r5, %r6;
	mov.u32 	%r7, %ctaid.y;
	mov.u32 	%r8, %ntid.y;
	mov.u32 	%r9, %tid.y;
	mad.lo.s32 	%r2, %r7, %r8, %r9;
	max.s32 	%r10, %r1, %r2;
	setp.ge.s32 	%p1, %r10, %r3;
	setp.lt.s32 	%p2, %r1, %r2;
	or.pred  	%p3, %p2, %p1;
	@%p3 bra 	$L__BB0_2;
	cvta.to.global.u64 	%rd3, %rd1;
	cvta.to.global.u64 	%rd4, %rd2;
	mad.lo.s32 	%r11, %r3, %r3, %r3;
	shr.u32 	%r12, %r11, 31;
	add.s32 	%r13, %r11, %r12;
	shr.s32 	%r14, %r13, 1;
	mov.u32 	%r15, %ctaid.z;
	mad.lo.s32 	%r16, %r1, %r1, %r1;
	shr.u32 	%r17, %r16, 1;
	add.s32 	%r18, %r17, %r2;
	mad.lo.s32 	%r19, %r14, %r15, %r18;
	mul.wide.s32 	%rd5, %r19, 8;
	add.s64 	%rd6, %rd3, %rd5;
	ld.global.f64 	%fd1, [%rd6];
	mad.lo.s32 	%r20, %r3, %r15, %r2;
	mad.lo.s32 	%r21, %r20, %r3, %r1;
	mul.wide.u32 	%rd7, %r21, 8;
	add.s64 	%rd8, %rd4, %rd7;
	st.global.f64 	[%rd8], %fd1;
$L__BB0_2:
	ret;

}
	// .globl	_Z12_unpack_triuPKdPdi
.visible .entry _Z12_unpack_triuPKdPdi(
	.param .u64 .ptr .align 1 _Z12_unpack_triuPKdPdi_param_0,
	.param .u64 .ptr .align 1 _Z12_unpack_triuPKdPdi_param_1,
	.param .u32 _Z12_unpack_triuPKdPdi_param_2
)
{
	.reg .pred 	%p<4>;
	.reg .b32 	%r<22>;
	.reg .b64 	%rd<9>;
	.reg .b64 	%fd<2>;

	ld.param.u64 	%rd1, [_Z12_unpack_triuPKdPdi_param_0];
	ld.param.u64 	%rd2, [_Z12_unpack_triuPKdPdi_param_1];
	ld.param.u32 	%r3, [_Z12_unpack_triuPKdPdi_param_2];
	mov.u32 	%r4, %ctaid.x;
	mov.u32 	%r5, %ntid.x;
	mov.u32 	%r6, %tid.x;
	mad.lo.s32 	%r1, %r4, %r5, %r6;
	mov.u32 	%r7, %ctaid.y;
	mov.u32 	%r8, %ntid.y;
	mov.u32 	%r9, %tid.y;
	mad.lo.s32 	%r2, %r7, %r8, %r9;
	max.s32 	%r10, %r1, %r2;
	setp.ge.s32 	%p1, %r10, %r3;
	setp.gt.s32 	%p2, %r1, %r2;
	or.pred  	%p3, %p2, %p1;
	@%p3 bra 	$L__BB1_2;
	cvta.to.global.u64 	%rd3, %rd1;
	cvta.to.global.u64 	%rd4, %rd2;
	mad.lo.s32 	%r11, %r3, %r3, %r3;
	shr.u32 	%r12, %r11, 31;
	add.s32 	%r13, %r11, %r12;
	shr.s32 	%r14, %r13, 1;
	mov.u32 	%r15, %ctaid.z;
	mad.lo.s32 	%r16, %r2, %r2, %r2;
	shr.u32 	%r17, %r16, 1;
	add.s32 	%r18, %r17, %r1;
	mad.lo.s32 	%r19, %r14, %r15, %r18;
	mul.wide.s32 	%rd5, %r19, 8;
	add.s64 	%rd6, %rd3, %rd5;
	ld.global.f64 	%fd1, [%rd6];
	mad.lo.s32 	%r20, %r3, %r15, %r2;
	mad.lo.s32 	%r21, %r20, %r3, %r1;
	mul.wide.s32 	%rd7, %r21, 8;
	add.s64 	%rd8, %rd4, %rd7;
	st.global.f64 	[%rd8], %fd1;
$L__BB1_2:
	ret;

}
	// .globl	_Z14_unpack_sparsePKdPKlS2_Pdiiiii
.visible .entry _Z14_unpack_sparsePKdPKlS2_Pdiiiii(
	.param .u64 .ptr .align 1 _Z14_unpack_sparsePKdPKlS2_Pdiiiii_param_0,
	.param .u64 .ptr .align 1 _Z14_unpack_sparsePKdPKlS2_Pdiiiii_param_1,
	.param .u64 .ptr .align 1 _Z14_unpack_sparsePKdPKlS2_Pdiiiii_param_2,
	.param .u64 .ptr .align 1 _Z14_unpack_sparsePKdPKlS2_Pdiiiii_param_3,
	.param .u32 _Z14_unpack_sparsePKdPKlS2_Pdiiiii_param_4,
	.param .u32 _Z14_unpack_sparsePKdPKlS2_Pdiiiii_param_5,
	.param .u32 _Z14_unpack_sparsePKdPKlS2_Pdiiiii_param_6,
	.param .u32 _Z14_unpack_sparsePKdPKlS2_Pdiiiii_param_7,
	.param .u32 _Z14_unpack_sparsePKdPKlS2_Pdiiiii_param_8
)
{
	.reg .pred 	%p<4>;
	.reg .b32 	%r<25>;
	.reg .b64 	%rd<18>;
	.reg .b64 	%fd<2>;

	ld.param.u64 	%rd1, [_Z14_unpack_sparsePKdPKlS2_Pdiiiii_param_0];
	ld.param.u64 	%rd2, [_Z14_unpack_sparsePKdPKlS2_Pdiiiii_param_1];
	ld.param.u64 	%rd3, [_Z14_unpack_sparsePKdPKlS2_Pdiiiii_param_2];
	ld.param.u64 	%rd4, [_Z14_unpack_sparsePKdPKlS2_Pdiiiii_param_3];
	ld.param.u32 	%r4, [_Z14_unpack_sparsePKdPKlS2_Pdiiiii_param_4];
	ld.param.u32 	%r8, [_Z14_unpack_sparsePKdPKlS2_Pdiiiii_param_5];
	ld.param.u32 	%r5, [_Z14_unpack_sparsePKdPKlS2_Pdiiiii_param_6];
	ld.param.u32 	%r6, [_Z14_unpack_sparsePKdPKlS2_Pdiiiii_param_7];
	ld.param.u32 	%r7, [_Z14_unpack_sparsePKdPKlS2_Pdiiiii_param_8];
	mov.u32 	%r9, %ctaid.x;
	mov.u32 	%r10, %ntid.x;
	mov.u32 	%r11, %tid.x;
	mad.lo.s32 	%r1, %r9, %r10, %r11;
	mov.u32 	%r12, %ctaid.y;
	mov.u32 	%r13, %ntid.y;
	mov.u32 	%r14, %tid.y;
	mad.lo.s32 	%r2, %r12, %r13, %r14;
	add.s32 	%r3, %r6, %r2;
	setp.ge.s32 	%p1, %r3, %r7;
	setp.ge.s32 	%p2, %r1, %r8;
	or.pred  	%p3, %p2, %p1;
	@%p3 bra 	$L__BB2_2;
	cvta.to.global.u64 	%rd5, %rd2;
	cvta.to.global.u64 	%rd6, %rd3;
	cvta.to.global.u64 	%rd7, %rd1;
	cvta.to.global.u64 	%rd8, %rd4;
	mul.wide.s32 	%rd9, %r1, 8;
	add.s64 	%rd10, %rd5, %rd9;
	ld.global.u32 	%r15, [%rd10];
	add.s64 	%rd11, %rd6, %rd9;
	ld.global.u32 	%r16, [%rd11];
	mad.lo.s32 	%r17, %r5, %r1, %r3;
	mul.wide.s32 	%rd12, %r17, 8;
	add.s64 	%rd13, %rd7, %rd12;
	ld.global.f64 	%fd1, [%rd13];
	sub.s32 	%r18, %r7, %r6;
	mul.lo.s32 	%r19, %r18, %r15;
	add.s32 	%r20, %r19, %r2;
	mul.lo.s32 	%r21, %r18, %r16;
	mad.lo.s32 	%r22, %r21, %r4, %r20;
	mul.wide.s32 	%rd14, %r22, 8;
	add.s64 	%rd15, %rd8, %rd14;
	st.global.f64 	[%rd15], %fd1;
	add.s32 	%r23, %r21, %r2;
	mad.lo.s32 	%r24, %r19, %r4, %r23;
	mul.wide.s32 	%rd16, %r24, 8;
	add.s64 	%rd17, %rd8, %rd16;
	st.global.f64 	[%rd17], %fd1;
$L__BB2_2:
	ret;

}


// ===== COMPILED SASS (sm_100) =====

	.target	sm_100

	.elftype	@"ET_EXEC"


//--------------------- .note.nv.tkinfo           --------------------------
	.section	.note.nv.tkinfo,"",@"SHT_NOTE"
	.sectionflags	@"SHF_NOTE_NV_TKINFO"
	.tkinfo
        /*0018*/ 	.word	0x00000002
        /*0030*/ 	.string	""
        /*0030*/ 	.string	"ptxas"
        /*0030*/ 	.string	"Cuda compilation tools, release 13.0, V13.0.88"
        /*0030*/ 	.string	"Build cuda_13.0.r13.0/compiler.36424714_0"
        /*0030*/ 	.string	"-arch sm_100 -m 64 "



//--------------------- .note.nv.cuinfo           --------------------------
	.section	.note.nv.cuinfo,"",@"SHT_NOTE"
	.sectionflags	@"SHF_NOTE_NV_CUINFO"
        /*0018*/ 	.short	0x0002
        /*001a*/ 	.short	0x0064
        /*001c*/ 	.short	0x0082
	.zero		2


//--------------------- .nv.info                  --------------------------
	.section	.nv.info,"",@"SHT_CUDA_INFO"
	.align	4


	//----- nvinfo : EIATTR_REGCOUNT
	.align		4
        /*0000*/ 	.byte	0x04, 0x2f
        /*0002*/ 	.short	(.L_1 - .L_0)
	.align		4
.L_0:
        /*0004*/ 	.word	index@(_Z12_unpack_trilPKdPdi)
        /*0008*/ 	.word	0x0000000a


	//----- nvinfo : EIATTR_FRAME_SIZE
	.align		4
.L_1:
        /*000c*/ 	.byte	0x04, 0x11
        /*000e*/ 	.short	(.L_3 - .L_2)
	.align		4
.L_2:
        /*0010*/ 	.word	index@(_Z12_unpack_trilPKdPdi)
        /*0014*/ 	.word	0x00000000


	//----- nvinfo : EIATTR_REGCOUNT
	.align		4
.L_3:
        /*0018*/ 	.byte	0x04, 0x2f
        /*001a*/ 	.short	(.L_5 - .L_4)
	.align		4
.L_4:
        /*001c*/ 	.word	index@(_Z12_unpack_triuPKdPdi)
        /*0020*/ 	.word	0x0000000a


	//----- nvinfo : EIATTR_FRAME_SIZE
	.align		4
.L_5:
        /*0024*/ 	.byte	0x04, 0x11
        /*0026*/ 	.short	(.L_7 - .L_6)
	.align		4
.L_6:
        /*0028*/ 	.word	index@(_Z12_unpack_triuPKdPdi)
        /*002c*/ 	.word	0x00000000


	//----- nvinfo : EIATTR_REGCOUNT
	.align		4
.L_7:
        /*0030*/ 	.byte	0x04, 0x2f
        /*0032*/ 	.short	(.L_9 - .L_8)
	.align		4
.L_8:
        /*0034*/ 	.word	index@(_Z14_unpack_sparsePKdPKlS2_Pdiiiii)
        /*0038*/ 	.word	0x00000010


	//----- nvinfo : EIATTR_FRAME_SIZE
	.align		4
.L_9:
        /*003c*/ 	.byte	0x04, 0x11
        /*003e*/ 	.short	(.L_11 - .L_10)
	.align		4
.L_10:
        /*0040*/ 	.word	index@(_Z14_unpack_sparsePKdPKlS2_Pdiiiii)
        /*0044*/ 	.word	0x00000000


	//----- nvinfo : EIATTR_MIN_STACK_SIZE
	.align		4
.L_11:
        /*0048*/ 	.byte	0x04, 0x12
        /*004a*/ 	.short	(.L_13 - .L_12)
	.align		4
.L_12:
        /*004c*/ 	.word	index@(_Z14_unpack_sparsePKdPKlS2_Pdiiiii)
        /*0050*/ 	.word	0x00000000


	//----- nvinfo : EIATTR_MIN_STACK_SIZE
	.align		4
.L_13:
        /*0054*/ 	.byte	0x04, 0x12
        /*0056*/ 	.short	(.L_15 - .L_14)
	.align		4
.L_14:
        /*0058*/ 	.word	index@(_Z12_unpack_triuPKdPdi)
        /*005c*/ 	.word	0x00000000


	//----- nvinfo : EIATTR_MIN_STACK_SIZE
	.align		4
.L_15:
        /*0060*/ 	.byte	0x04, 0x12
        /*0062*/ 	.short	(.L_17 - .L_16)
	.align		4
.L_16:
        /*0064*/ 	.word	index@(_Z12_unpack_trilPKdPdi)
        /*0068*/ 	.word	0x00000000
.L_17:


//--------------------- .nv.compat                --------------------------
	.section	.nv.compat,"",@"SHT_CUDA_COMPAT_INFO"
	.align	4
        /*0000*/ 	.byte	0x02, 0x09, 0x00, 0x00, 0x02, 0x02, 0x01, 0x00, 0x02, 0x05, 0x05, 0x00, 0x03, 0x07, 0x01, 0x01
        /*0010*/ 	.byte	0x02, 0x03, 0x00, 0x00, 0x02, 0x06, 0x01, 0x00, 0x04, 0x0b, 0x08, 0x00, 0x09, 0x00, 0x00, 0x00
        /*0020*/ 	.byte	0x00, 0x00, 0x00, 0x00


//--------------------- .nv.info._Z14_unpack_sparsePKdPKlS2_Pdiiiii --------------------------
	.section	.nv.info._Z14_unpack_sparsePKdPKlS2_Pdiiiii,"",@"SHT_CUDA_INFO"
	.sectionflags	@""
	.align	4


	//----- nvinfo : EIATTR_CUDA_API_VERSION
	.align		4
        /*0000*/ 	.byte	0x04, 0x37
        /*0002*/ 	.short	(.L_19 - .L_18)
.L_18:
        /*0004*/ 	.word	0x00000082


	//----- nvinfo : EIATTR_KPARAM_INFO
	.align		4
.L_19:
        /*0008*/ 	.byte	0x04, 0x17
        /*000a*/ 	.short	(.L_21 - .L_20)
.L_20:
        /*000c*/ 	.word	0x00000000
        /*0010*/ 	.short	0x0008
        /*0012*/ 	.short	0x0030
        /*0014*/ 	.byte	0x00, 0xf0, 0x11, 0x00


	//----- nvinfo : EIATTR_KPARAM_INFO
	.align		4
.L_21:
        /*0018*/ 	.byte	0x04, 0x17
        /*001a*/ 	.short	(.L_23 - .L_22)
.L_22:
        /*001c*/ 	.word	0x00000000
        /*0020*/ 	.short	0x0007
        /*0022*/ 	.short	0x002c
        /*0024*/ 	.byte	0x00, 0xf0, 0x11, 0x00


	//----- nvinfo : EIATTR_KPARAM_INFO
	.align		4
.L_23:
        /*0028*/ 	.byte	0x04, 0x17
        /*002a*/ 	.short	(.L_25 - .L_24)
.L_24:
        /*002c*/ 	.word	0x00000000
        /*0030*/ 	.short	0x0006
        /*0032*/ 	.short	0x0028
        /*0034*/ 	.byte	0x00, 0xf0, 0x11, 0x00


	//----- nvinfo : EIATTR_KPARAM_INFO
	.align		4
.L_25:
        /*0038*/ 	.byte	0x04, 0x17
        /*003a*/ 	.short	(.L_27 - .L_26)
.L_26:
        /*003c*/ 	.word	0x00000000
        /*0040*/ 	.short	0x0005
        /*0042*/ 	.short	0x0024
        /*0044*/ 	.byte	0x00, 0xf0, 0x11, 0x00


	//----- nvinfo : EIATTR_KPARAM_INFO
	.align		4
.L_27:
        /*0048*/ 	.byte	0x04, 0x17
        /*004a*/ 	.short	(.L_29 - .L_28)
.L_28:
        /*004c*/ 	.word	0x00000000
        /*0050*/ 	.short	0x0004
        /*0052*/ 	.short	0x0020
        /*0054*/ 	.byte	0x00, 0xf0, 0x11, 0x00


	//----- nvinfo : EIATTR_KPARAM_INFO
	.align		4
.L_29:
        /*0058*/ 	.byte	0x04, 0x17
        /*005a*/ 	.short	(.L_31 - .L_30)
.L_30:
        /*005c*/ 	.word	0x00000000
        /*0060*/ 	.short	0x0003
        /*0062*/ 	.short	0x0018
        /*0064*/ 	.byte	0x00, 0xf5, 0x21, 0x00


	//----- nvinfo : EIATTR_KPARAM_INFO
	.align		4
.L_31:
        /*0068*/ 	.byte	0x04, 0x17
        /*006a*/ 	.short	(.L_33 - .L_32)
.L_32:
        /*006c*/ 	.word	0x00000000
        /*0070*/ 	.short	0x0002
        /*0072*/ 	.short	0x0010
        /*0074*/ 	.byte	0x00, 0xf5, 0x21, 0x00


	//----- nvinfo : EIATTR_KPARAM_INFO
	.align		4
.L_33:
        /*0078*/ 	.byte	0x04, 0x17
        /*007a*/ 	.short	(.L_35 - .L_34)
.L_34:
        /*007c*/ 	.word	0x00000000
        /*0080*/ 	.short	0x0001
        /*0082*/ 	.short	0x0008
        /*0084*/ 	.byte	0x00, 0xf5, 0x21, 0x00


	//----- nvinfo : EIATTR_KPARAM_INFO
	.align		4
.L_35:
        /*0088*/ 	.byte	0x04, 0x17
        /*008a*/ 	.short	(.L_37 - .L_36)
.L_36:
        /*008c*/ 	.word	0x00000000
        /*0090*/ 	.short	0x0000
        /*0092*/ 	.short	0x0000
        /*0094*/ 	.byte	0x00, 0xf5, 0x21, 0x00


	//----- nvinfo : EIATTR_SPARSE_MMA_MASK
	.align		4
.L_37:
        /*0098*/ 	.byte	0x03, 0x50
        /*009a*/ 	.short	0x0000


	//----- nvinfo : EIATTR_MAXREG_COUNT
	.align		4
        /*009c*/ 	.byte	0x03, 0x1b
        /*009e*/ 	.short	0x00ff


	//----- nvinfo : EIATTR_MERCURY_ISA_VERSION
	.align		4
        /*00a0*/ 	.byte	0x03, 0x5f
        /*00a2*/ 	.short	0x0101


	//----- nvinfo : EIATTR_VRC_CTA_INIT_COUNT
	.align		4
        /*00a4*/ 	.byte	0x02, 0x4a
	.zero		1
	.zero		1


	//----- nvinfo : EIATTR_EXIT_INSTR_OFFSETS
	.align		4
        /*00a8*/ 	.byte	0x04, 0x1c
        /*00aa*/ 	.short	(.L_39 - .L_38)


	//   ....[0]....
.L_38:
        /*00ac*/ 	.word	0x000000f0


	//   ....[1]....
        /*00b0*/ 	.word	0x00000290


	//----- nvinfo : EIATTR_CBANK_PARAM_SIZE
	.align		4
.L_39:
        /*00b4*/ 	.byte	0x03, 0x19
        /*00b6*/ 	.short	0x0034


	//----- nvinfo : EIATTR_PARAM_CBANK
	.align		4
        /*00b8*/ 	.byte	0x04, 0x0a
        /*00ba*/ 	.short	(.L_41 - .L_40)
	.align		4
.L_40:
        /*00bc*/ 	.word	index@(.nv.constant0._Z14_unpack_sparsePKdPKlS2_Pdiiiii)
        /*00c0*/ 	.short	0x0380
        /*00c2*/ 	.short	0x0034


	//----- nvinfo : EIATTR_SW_WAR
	.align		4
.L_41:
        /*00c4*/ 	.byte	0x04, 0x36
        /*00c6*/ 	.short	(.L_43 - .L_42)
.L_42:
        /*00c8*/ 	.word	0x00000008
.L_43:


//--------------------- .nv.info._Z12_unpack_triuPKdPdi --------------------------
	.section	.nv.info._Z12_unpack_triuPKdPdi,"",@"SHT_CUDA_INFO"
	.sectionflags	@""
	.align	4


	//----- nvinfo : EIATTR_CUDA_API_VERSION
	.align		4
        /*0000*/ 	.byte	0x04, 0x37
        /*0002*/ 	.short	(.L_45 - .L_44)
.L_44:
        /*0004*/ 	.word	0x00000082


	//----- nvinfo : EIATTR_KPARAM_INFO
	.align		4
.L_45:
        /*0008*/ 	.byte	0x04, 0x17
        /*000a*/ 	.short	(.L_47 - .L_46)
.L_46:
        /*000c*/ 	.word	0x00000000
        /*0010*/ 	.short	0x0002
        /*0012*/ 	.short	0x0010
        /*0014*/ 	.byte	0x00, 0xf0, 0x11, 0x00


	//----- nvinfo : EIATTR_KPARAM_INFO
	.align		4
.L_47:
        /*0018*/ 	.byte	0x04, 0x17
        /*001a*/ 	.short	(.L_49 - .L_48)
.L_48:
        /*001c*/ 	.word	0x00000000
        /*0020*/ 	.short	0x0001
        /*0022*/ 	.short	0x0008
        /*0024*/ 	.byte	0x00, 0xf5, 0x21, 0x00


	//----- nvinfo : EIATTR_KPARAM_INFO
	.align		4
.L_49:
        /*0028*/ 	.byte	0x04, 0x17
        /*002a*/ 	.short	(.L_51 - .L_50)
.L_50:
        /*002c*/ 	.word	0x00000000
        /*0030*/ 	.short	0x0000
        /*0032*/ 	.short	0x0000
        /*0034*/ 	.byte	0x00, 0xf5, 0x21, 0x00


	//----- nvinfo : EIATTR_SPARSE_MMA_MASK
	.align		4
.L_51:
        /*0038*/ 	.byte	0x03, 0x50
        /*003a*/ 	.short	0x0000


	//----- nvinfo : EIATTR_MAXREG_COUNT
	.align		4
        /*003c*/ 	.byte	0x03, 0x1b
        /*003e*/ 	.short	0x00ff


	//----- nvinfo : EIATTR_MERCURY_ISA_VERSION
	.align		4
        /*0040*/ 	.byte	0x03, 0x5f
        /*0042*/ 	.short	0x0101


	//----- nvinfo : EIATTR_VRC_CTA_INIT_COUNT
	.align		4
        /*0044*/ 	.byte	0x02, 0x4a
	.zero		1
	.zero		1


	//----- nvinfo : EIATTR_EXIT_INSTR_OFFSETS
	.align		4
        /*0048*/ 	.byte	0x04, 0x1c
        /*004a*/ 	.short	(.L_53 - .L_52)


	//   ....[0]....
.L_52:
        /*004c*/ 	.word	0x000000d0


	//   ....[1]....
        /*0050*/ 	.word	0x000001e0


	//----- nvinfo : EIATTR_CBANK_PARAM_SIZE
	.align		4
.L_53:
        /*0054*/ 	.byte	0x03, 0x19
        /*0056*/ 	.short	0x0014


	//----- nvinfo : EIATTR_PARAM_CBANK
	.align		4
        /*0058*/ 	.byte	0x04, 0x0a
        /*005a*/ 	.short	(.L_55 - .L_54)
	.align		4
.L_54:
        /*005c*/ 	.word	index@(.nv.constant0._Z12_unpack_triuPKdPdi)
        /*0060*/ 	.short	0x0380
        /*0062*/ 	.short	0x0014


	//----- nvinfo : EIATTR_SW_WAR
	.align		4
.L_55:
        /*0064*/ 	.byte	0x04, 0x36
        /*0066*/ 	.short	(.L_57 - .L_56)
.L_56:
        /*0068*/ 	.word	0x00000008
.L_57:


//--------------------- .nv.info._Z12_unpack_trilPKdPdi --------------------------
	.section	.nv.info._Z12_unpack_trilPKdPdi,"",@"SHT_CUDA_INFO"
	.sectionflags	@""
	.align	4


	//----- nvinfo : EIATTR_CUDA_API_VERSION
	.align		4
        /*0000*/ 	.byte	0x04, 0x37
        /*0002*/ 	.short	(.L_59 - .L_58)
.L_58:
        /*0004*/ 	.word	0x00000082


	//----- nvinfo : EIATTR_KPARAM_INFO
	.align		4
.L_59:
        /*0008*/ 	.byte	0x04, 0x17
        /*000a*/ 	.short	(.L_61 - .L_60)
.L_60:
        /*000c*/ 	.word	0x00000000
        /*0010*/ 	.short	0x0002
        /*0012*/ 	.short	0x0010
        /*0014*/ 	.byte	0x00, 0xf0, 0x11, 0x00


	//----- nvinfo : EIATTR_KPARAM_INFO
	.align		4
.L_61:
        /*0018*/ 	.byte	0x04, 0x17
        /*001a*/ 	.short	(.L_63 - .L_62)
.L_62:
        /*001c*/ 	.word	0x00000000
        /*0020*/ 	.short	0x0001
        /*0022*/ 	.short	0x0008
        /*0024*/ 	.byte	0x00, 0xf5, 0x21, 0x00


	//----- nvinfo : EIATTR_KPARAM_INFO
	.align		4
.L_63:
        /*0028*/ 	.byte	0x04, 0x17
        /*002a*/ 	.short	(.L_65 - .L_64)
.L_64:
        /*002c*/ 	.word	0x00000000
        /*0030*/ 	.short	0x0000
        /*0032*/ 	.short	0x0000
        /*0034*/ 	.byte	0x00, 0xf5, 0x21, 0x00


	//----- nvinfo : EIATTR_SPARSE_MMA_MASK
	.align		4
.L_65:
        /*0038*/ 	.byte	0x03, 0x50
        /*003a*/ 	.short	0x0000


	//----- nvinfo : EIATTR_MAXREG_COUNT
	.align		4
        /*003c*/ 	.byte	0x03, 0x1b
        /*003e*/ 	.short	0x00ff


	//----- nvinfo : EIATTR_MERCURY_ISA_VERSION
	.align		4
        /*0040*/ 	.byte	0x03, 0x5f
        /*0042*/ 	.short	0x0101


	//----- nvinfo : EIATTR_VRC_CTA_INIT_COUNT
	.align		4
        /*0044*/ 	.byte	0x02, 0x4a
	.zero		1
	.zero		1


	//----- nvinfo : EIATTR_EXIT_INSTR_OFFSETS
	.align		4
        /*0048*/ 	.byte	0x04, 0x1c
        /*004a*/ 	.short	(.L_67 - .L_66)


	//   ....[0]....
.L_66:
        /*004c*/ 	.word	0x000000d0


	//   ....[1]....
        /*0050*/ 	.word	0x000001e0


	//----- nvinfo : EIATTR_CBANK_PARAM_SIZE
	.align		4
.L_67:
        /*0054*/ 	.byte	0x03, 0x19
        /*0056*/ 	.short	0x0014


	//----- nvinfo : EIATTR_PARAM_CBANK
	.align		4
        /*0058*/ 	.byte	0x04, 0x0a
        /*005a*/ 	.short	(.L_69 - .L_68)
	.align		4
.L_68:
        /*005c*/ 	.word	index@(.nv.constant0._Z12_unpack_trilPKdPdi)
        /*0060*/ 	.short	0x0380
        /*0062*/ 	.short	0x0014


	//----- nvinfo : EIATTR_SW_WAR
	.align		4
.L_69:
        /*0064*/ 	.byte	0x04, 0x36
        /*0066*/ 	.short	(.L_71 - .L_70)
.L_70:
        /*0068*/ 	.word	0x00000008
.L_71:


//--------------------- .nv.callgraph             --------------------------
	.section	.nv.callgraph,"",@"SHT_CUDA_CALLGRAPH"
	.align	4
	.sectionentsize	8
	.align		4
        /*0000*/ 	.word	0x00000000
	.align		4
        /*0004*/ 	.word	0xffffffff
	.align		4
        /*0008*/ 	.word	0x00000000
	.align		4
        /*000c*/ 	.word	0xfffffffe
	.align		4
        /*0010*/ 	.word	0x00000000
	.align		4
        /*0014*/ 	.word	0xfffffffd
	.align		4
        /*0018*/ 	.word	0x00000000
	.align		4
        /*001c*/ 	.word	0xfffffffc


//--------------------- .text._Z14_unpack_sparsePKdPKlS2_Pdiiiii --------------------------
	.section	.text._Z14_unpack_sparsePKdPKlS2_Pdiiiii,"ax",@progbits
	.align	128
        .global         _Z14_unpack_sparsePKdPKlS2_Pdiiiii
        .type           _Z14_unpack_sparsePKdPKlS2_Pdiiiii,@function
        .size           _Z14_unpack_sparsePKdPKlS2_Pdiiiii,(.L_x_3 - _Z14_unpack_sparsePKdPKlS2_Pdiiiii)
        .other          _Z14_unpack_sparsePKdPKlS2_Pdiiiii,@"STO_CUDA_ENTRY STV_DEFAULT"
_Z14_unpack_sparsePKdPKlS2_Pdiiiii:
.text._Z14_unpack_sparsePKdPKlS2_Pdiiiii:
[----:B------:R-:W-:Y:S01]  /*0000*/  LDC R1, c[0x0][0x37c] ;  /* 0x0000df00ff017b82 */ /* 0x000fe20000000800 */
[----:B------:R-:W0:Y:S07]  /*0010*/  S2R R3, SR_TID.Y ;  /* 0x0000000000037919 */ /* 0x000e2e0000002200 */
[----:B------:R-:W1:Y:S01]  /*0020*/  LDC R9, c[0x0][0x360] ;  /* 0x0000d800ff097b82 */ /* 0x000e620000000800 */
[----:B------:R-:W2:Y:S01]  /*0030*/  LDCU UR8, c[0x0][0x3ac] ;  /* 0x00007580ff0877ac */ /* 0x000ea20008000800 */
[----:B------:R-:W1:Y:S01]  /*0040*/  S2R R2, SR_TID.X ;  /* 0x0000000000027919 */ /* 0x000e620000002100 */
[----:B------:R-:W3:Y:S05]  /*0050*/  LDCU UR9, c[0x0][0x3b0] ;  /* 0x00007600ff0977ac */ /* 0x000eea0008000800 */
[----:B------:R-:W0:Y:S01]  /*0060*/  S2UR UR5, SR_CTAID.Y ;  /* 0x00000000000579c3 */ /* 0x000e220000002600 */
[----:B------:R-:W4:Y:S07]  /*0070*/  LDCU UR6, c[0x0][0x3a4] ;  /* 0x00007480ff0677ac */ /* 0x000f2e0008000800 */
[----:B------:R-:W0:Y:S08]  /*0080*/  LDC R0, c[0x0][0x364] ;  /* 0x0000d900ff007b82 */ /* 0x000e300000000800 */
[----:B------:R-:W1:Y:S01]  /*0090*/  S2UR UR4, SR_CTAID.X ;  /* 0x00000000000479c3 */ /* 0x000e620000002500 */
[----:B0-----:R-:W-:-:S05]  /*00a0*/  IMAD R0, R0, UR5, R3 ;  /* 0x0000000500007c24 */ /* 0x001fca000f8e0203 */
[----:B--2---:R-:W-:Y:S01]  /*00b0*/  IADD3 R8, PT, PT, R0, UR8, RZ ;  /* 0x0000000800087c10 */ /* 0x004fe2000fffe0ff */
[----:B-1----:R-:W-:-:S03]  /*00c0*/  IMAD R9, R9, UR4, R2 ;  /* 0x0000000409097c24 */ /* 0x002fc6000f8e0202 */
[----:B---3--:R-:W-:-:S04]  /*00d0*/  ISETP.GE.AND P0, PT, R8, UR9, PT ;  /* 0x0000000908007c0c */ /* 0x008fc8000bf06270 */
[----:B----4-:R-:W-:-:S13]  /*00e0*/  ISETP.GE.OR P0, PT, R9, UR6, P0 ;  /* 0x0000000609007c0c */ /* 0x010fda0008706670 */
[----:B------:R-:W-:Y:S05]  /*00f0*/  @P0 EXIT ;  /* 0x000000000000094d */ /* 0x000fea0003800000 */
[----:B------:R-:W0:Y:S01]  /*0100*/  LDC.64 R2, c[0x0][0x388] ;  /* 0x0000e200ff027b82 */ /* 0x000e220000000a00 */
[----:B------:R-:W1:Y:S01]  /*0110*/  LDCU.64 UR6, c[0x0][0x358] ;  /* 0x00006b00ff0677ac */ /* 0x000e620008000a00 */
[----:B------:R-:W2:Y:S06]  /*0120*/  LDCU UR4, c[0x0][0x3a8] ;  /* 0x00007500ff0477ac */ /* 0x000eac0008000800 */
[----:B------:R-:W3:Y:S01]  /*0130*/  LDC.64 R4, c[0x0][0x390] ;  /* 0x0000e400ff047b82 */ /* 0x000ee20000000a00 */
[----:B------:R-:W4:Y:S07]  /*0140*/  LDCU UR5, c[0x0][0x3a0] ;  /* 0x00007400ff0577ac */ /* 0x000f2e0008000800 */
[----:B------:R-:W5:Y:S01]  /*0150*/  LDC.64 R6, c[0x0][0x380] ;  /* 0x0000e000ff067b82 */ /* 0x000f620000000a00 */
[----:B0-----:R-:W-:-:S06]  /*0160*/  IMAD.WIDE R2, R9, 0x8, R2 ;  /* 0x0000000809027825 */ /* 0x001fcc00078e0202 */
[----:B-1----:R-:W4:Y:S01]  /*0170*/  LDG.E R2, desc[UR6][R2.64] ;  /* 0x0000000602027981 */ /* 0x002f22000c1e1900 */
[----:B---3--:R-:W-:-:S06]  /*0180*/  IMAD.WIDE R4, R9, 0x8, R4 ;  /* 0x0000000809047825 */ /* 0x008fcc00078e0204 */
[----:B------:R-:W3:Y:S01]  /*0190*/  LDG.E R4, desc[UR6][R4.64] ;  /* 0x0000000604047981 */ /* 0x000ee2000c1e1900 */
[----:B--2---:R-:W-:-:S04]  /*01a0*/  IMAD R9, R9, UR4, R8 ;  /* 0x0000000409097c24 */ /* 0x004fc8000f8e0208 */
[----:B-----5:R-:W-:Y:S02]  /*01b0*/  IMAD.WIDE R6, R9, 0x8, R6 ;  /* 0x0000000809067825 */ /* 0x020fe400078e0206 */
[----:B------:R-:W0:Y:S04]  /*01c0*/  LDC.64 R8, c[0x0][0x398] ;  /* 0x0000e600ff087b82 */ /* 0x000e280000000a00 */
[----:B------:R-:W2:Y:S01]  /*01d0*/  LDG.E.64 R6, desc[UR6][R6.64] ;  /* 0x0000000606067981 */ /* 0x000ea2000c1e1b00 */
[----:B------:R-:W-:-:S06]  /*01e0*/  UIADD3 UR4, UPT, UPT, -UR8, UR9, URZ ;  /* 0x0000000908047290 */ /* 0x000fcc000fffe1ff */
[----:B----4-:R-:W-:Y:S02]  /*01f0*/  IMAD R11, R2, UR4, RZ ;  /* 0x00000004020b7c24 */ /* 0x010fe4000f8e02ff */
[----:B---3--:R-:W-:-:S03]  /*0200*/  IMAD R13, R4, UR4, RZ ;  /* 0x00000004040d7c24 */ /* 0x008fc6000f8e02ff */
[C---:B------:R-:W-:Y:S02]  /*0210*/  IADD3 R10, PT, PT, R0.reuse, R11, RZ ;  /* 0x0000000b000a7210 */ /* 0x040fe40007ffe0ff */
[----:B------:R-:W-:-:S03]  /*0220*/  IADD3 R0, PT, PT, R0, R13, RZ ;  /* 0x0000000d00007210 */ /* 0x000fc60007ffe0ff */
[----:B------:R-:W-:Y:S02]  /*0230*/  IMAD R3, R13, UR5, R10 ;  /* 0x000000050d037c24 */ /* 0x000fe4000f8e020a */
[----:B------:R-:W-:Y:S02]  /*0240*/  IMAD R5, R11, UR5, R0 ;  /* 0x000000050b057c24 */ /* 0x000fe4000f8e0200 */
[----:B0-----:R-:W-:-:S04]  /*0250*/  IMAD.WIDE R2, R3, 0x8, R8 ;  /* 0x0000000803027825 */ /* 0x001fc800078e0208 */
[----:B------:R-:W-:Y:S01]  /*0260*/  IMAD.WIDE R4, R5, 0x8, R8 ;  /* 0x0000000805047825 */ /* 0x000fe200078e0208 */
[----:B--2---:R-:W-:Y:S04]  /*0270*/  STG.E.64 desc[UR6][R2.64], R6 ;  /* 0x0000000602007986 */ /* 0x004fe8000c101b06 */
[----:B------:R-:W-:Y:S01]  /*0280*/  STG.E.64 desc[UR6][R4.64], R6 ;  /* 0x0000000604007986 */ /* 0x000fe2000c101b06 */
[----:B------:R-:W-:Y:S05]  /*0290*/  EXIT ;  /* 0x000000000000794d */ /* 0x000fea0003800000 */
.L_x_0:
[----:B------:R-:W-:-:S00]  /*02a0*/  BRA `(.L_x_0) ;  /* 0xfffffffc00fc7947 */ /* 0x000fc0000383ffff */
[----:B------:R-:W-:-:S00]  /*02b0*/  NOP ;  /* 0x0000000000007918 */ /* 0x000fc00000000000 */
        /* <DEDUP_REMOVED lines=12> */
.L_x_3:


//--------------------- .text._Z12_unpack_triuPKdPdi --------------------------
	.section	.text._Z12_unpack_triuPKdPdi,"ax",@progbits
	.align	128
        .global         _Z12_unpack_triuPKdPdi
        .type           _Z12_unpack_triuPKdPdi,@function
        .size           _Z12_unpack_triuPKdPdi,(.L_x_4 - _Z12_unpack_triuPKdPdi)
        .other          _Z12_unpack_triuPKdPdi,@"STO_CUDA_ENTRY STV_DEFAULT"
_Z12_unpack_triuPKdPdi:
.text._Z12_unpack_triuPKdPdi:
[----:B------:R-:W-:Y:S01]  /*0000*/  LDC R1, c[0x0][0x37c] ;  /* 0x0000df00ff017b82 */ /* 0x000fe20000000800 */
[----:B------:R-:W0:Y:S07]  /*0010*/  S2R R3, SR_TID.X ;  /* 0x0000000000037919 */ /* 0x000e2e0000002100 */
[----:B------:R-:W0:Y:S01]  /*0020*/  LDC R0, c[0x0][0x360] ;  /* 0x0000d800ff007b82 */ /* 0x000e220000000800 */
[----:B------:R-:W1:Y:S01]  /*0030*/  LDCU UR8, c[0x0][0x390] ;  /* 0x00007200ff0877ac */ /* 0x000e620008000800 */
[----:B------:R-:W2:Y:S06]  /*0040*/  S2R R2, SR_TID.Y ;  /* 0x0000000000027919 */ /* 0x000eac0000002200 */
[----:B------:R-:W0:Y:S08]  /*0050*/  S2UR UR4, SR_CTAID.X ;  /* 0x00000000000479c3 */ /* 0x000e300000002500 */
[----:B------:R-:W2:Y:S08]  /*0060*/  S2UR UR5, SR_CTAID.Y ;  /* 0x00000000000579c3 */ /* 0x000eb00000002600 */
[----:B------:R-:W2:Y:S01]  /*0070*/  LDC R7, c[0x0][0x364] ;  /* 0x0000d900ff077b82 */ /* 0x000ea20000000800 */
[----:B0-----:R-:W-:-:S02]  /*0080*/  IMAD R0, R0, UR4, R3 ;  /* 0x0000000400007c24 */ /* 0x001fc4000f8e0203 */
[----:B--2---:R-:W-:-:S05]  /*0090*/  IMAD R7, R7, UR5, R2 ;  /* 0x0000000507077c24 */ /* 0x004fca000f8e0202 */
[----:B------:R-:W-:-:S04]  /*00a0*/  VIMNMX R2, PT, PT, R0, R7, !PT ;  /* 0x0000000700027248 */ /* 0x000fc80007fe0100 */
[----:B-1----:R-:W-:-:S04]  /*00b0*/  ISETP.GE.AND P0, PT, R2, UR8, PT ;  /* 0x0000000802007c0c */ /* 0x002fc8000bf06270 */
[----:B------:R-:W-:-:S13]  /*00c0*/  ISETP.GT.OR P0, PT, R0, R7, P0 ;  /* 0x000000070000720c */ /* 0x000fda0000704670 */
[----:B------:R-:W-:Y:S05]  /*00d0*/  @P0 EXIT ;  /* 0x000000000000094d */ /* 0x000fea0003800000 */
[----:B------:R-:W0:Y:S01]  /*00e0*/  S2R R6, SR_CTAID.Z ;  /* 0x0000000000067919 */ /* 0x000e220000002700 */
[----:B------:R-:W1:Y:S01]  /*00f0*/  LDC.64 R2, c[0x0][0x380] ;  /* 0x0000e000ff027b82 */ /* 0x000e620000000a00 */
[----:B------:R-:W-:Y:S01]  /*0100*/  UIMAD UR4, UR8, UR8, UR8 ;  /* 0x00000008080472a4 */ /* 0x000fe2000f8e0208 */
[----:B------:R-:W-:Y:S01]  /*0110*/  IMAD R5, R7, R7, R7 ;  /* 0x0000000707057224 */ /* 0x000fe200078e0207 */
[----:B------:R-:W2:Y:S02]  /*0120*/  LDCU.64 UR6, c[0x0][0x358] ;  /* 0x00006b00ff0677ac */ /* 0x000ea40008000a00 */
[----:B------:R-:W-:Y:S02]  /*0130*/  ULEA.HI UR4, UR4, UR4, URZ, 0x1 ;  /* 0x0000000404047291 */ /* 0x000fe4000f8f08ff */
[----:B------:R-:W-:Y:S02]  /*0140*/  LEA.HI R5, R5, R0, RZ, 0x1f ;  /* 0x0000000005057211 */ /* 0x000fe400078ff8ff */
[----:B------:R-:W-:-:S06]  /*0150*/  USHF.R.S32.HI UR4, URZ, 0x1, UR4 ;  /* 0x00000001ff047899 */ /* 0x000fcc0008011404 */
[----:B0-----:R-:W-:-:S04]  /*0160*/  IMAD R5, R6, UR4, R5 ;  /* 0x0000000406057c24 */ /* 0x001fc8000f8e0205 */
[----:B-1----:R-:W-:Y:S02]  /*0170*/  IMAD.WIDE R2, R5, 0x8, R2 ;  /* 0x0000000805027825 */ /* 0x002fe400078e0202 */
[----:B------:R-:W0:Y:S04]  /*0180*/  LDC.64 R4, c[0x0][0x388] ;  /* 0x0000e200ff047b82 */ /* 0x000e280000000a00 */
[----:B--2---:R-:W2:Y:S01]  /*0190*/  LDG.E.64 R2, desc[UR6][R2.64] ;  /* 0x0000000602027981 */ /* 0x004ea2000c1e1b00 */
[----:B------:R-:W-:-:S04]  /*01a0*/  IMAD R7, R6, UR8, R7 ;  /* 0x0000000806077c24 */ /* 0x000fc8000f8e0207 */
[----:B------:R-:W-:-:S04]  /*01b0*/  IMAD R7, R7, UR8, R0 ;  /* 0x0000000807077c24 */ /* 0x000fc8000f8e0200 */
[----:B0-----:R-:W-:-:S05]  /*01c0*/  IMAD.WIDE R4, R7, 0x8, R4 ;  /* 0x0000000807047825 */ /* 0x001fca00078e0204 */
[----:B--2---:R-:W-:Y:S01]  /*01d0*/  STG.E.64 desc[UR6][R4.64], R2 ;  /* 0x0000000204007986 */ /* 0x004fe2000c101b06 */
[----:B------:R-:W-:Y:S05]  /*01e0*/  EXIT ;  /* 0x000000000000794d */ /* 0x000fea0003800000 */
.L_x_1:
        /* <DEDUP_REMOVED lines=9> */
.L_x_4:


//--------------------- .text._Z12_unpack_trilPKdPdi --------------------------
	.section	.text._Z12_unpack_trilPKdPdi,"ax",@progbits
	.align	128
        .global         _Z12_unpack_trilPKdPdi
        .type           _Z12_unpack_trilPKdPdi,@function
        .size           _Z12_unpack_trilPKdPdi,(.L_x_5 - _Z12_unpack_trilPKdPdi)
        .other          _Z12_unpack_trilPKdPdi,@"STO_CUDA_ENTRY STV_DEFAULT"
_Z12_unpack_trilPKdPdi:
.text._Z12_unpack_trilPKdPdi:
        /* <DEDUP_REMOVED lines=12> */
[----:B------:R-:W-:-:S13]  /*00c0*/  ISETP.LT.OR P0, PT, R0, R7, P0 ;  /* 0x000000070000720c */ /* 0x000fda0000701670 */
        /* <DEDUP_REMOVED lines=15> */
[----:B0-----:R-:W-:-:S05]  /*01c0*/  IMAD.WIDE.U32 R4, R7, 0x8, R4 ;  /* 0x0000000807047825 */ /* 0x001fca00078e0004 */
[----:B--2---:R-:W-:Y:S01]  /*01d0*/  STG.E.64 desc[UR6][R4.64], R2 ;  /* 0x0000000204007986 */ /* 0x004fe2000c101b06 */
[----:B------:R-:W-:Y:S05]  /*01e0*/  EXIT ;  /* 0x000000000000794d */ /* 0x000fea0003800000 */
.L_x_2:
        /* <DEDUP_REMOVED lines=9> */
.L_x_5:


//--------------------- .nv.shared.reserved.0     --------------------------
	.section	.nv.shared.reserved.0,"aw",@nobits
	.weak		__nv_reservedSMEM_offset_0_alias
	.size		__nv_reservedSMEM_offset_0_alias, 0, 64
	.other		__nv_reservedSMEM_offset_0_alias,@"STO_CUDA_RESERVED_SHARED STV_DEFAULT"
__nv_reservedSMEM_offset_0_alias:
	.zero		0
	.zero		64


//--------------------- .nv.constant0._Z14_unpack_sparsePKdPKlS2_Pdiiiii --------------------------
	.section	.nv.constant0._Z14_unpack_sparsePKdPKlS2_Pdiiiii,"a",@progbits
	.sectionflags	@""
	.align	4
.nv.constant0._Z14_unpack_sparsePKdPKlS2_Pdiiiii:
	.zero		948


//--------------------- .nv.constant0._Z12_unpack_triuPKdPdi --------------------------
	.section	.nv.constant0._Z12_unpack_triuPKdPdi,"a",@progbits
	.sectionflags	@""
	.align	4
.nv.constant0._Z12_unpack_triuPKdPdi:
	.zero		916


//--------------------- .nv.constant0._Z12_unpack_trilPKdPdi --------------------------
	.section	.nv.constant0._Z12_unpack_trilPKdPdi,"a",@progbits
	.sectionflags	@""
	.align	4
.nv.constant0._Z12_unpack_trilPKdPdi:
	.zero		916


//--------------------- SYMBOLS --------------------------

	.type		.nv.reservedSmem.offset0,@object
	.size		.nv.reservedSmem.offset0,0x4
